//
// Generated by NVIDIA NVVM Compiler
//
// Compiler Build ID: CL-36424714
// Cuda compilation tools, release 13.0, V13.0.88
// Based on NVVM 20.0.0
//

.version 9.0
.target sm_100
.address_size 64

	// .globl	_Z20matvecmulKernelNaivePfS_S_ii

.visible .entry _Z20matvecmulKernelNaivePfS_S_ii(
	.param .u64 .ptr .align 1 _Z20matvecmulKernelNaivePfS_S_ii_param_0,
	.param .u64 .ptr .align 1 _Z20matvecmulKernelNaivePfS_S_ii_param_1,
	.param .u64 .ptr .align 1 _Z20matvecmulKernelNaivePfS_S_ii_param_2,
	.param .u32 _Z20matvecmulKernelNaivePfS_S_ii_param_3,
	.param .u32 _Z20matvecmulKernelNaivePfS_S_ii_param_4
)
{
	.reg .pred 	%p<14>;
	.reg .b32 	%r<46>;
	.reg .b32 	%f<96>;
	.reg .b64 	%rd<19>;

	ld.param.u64 	%rd7, [_Z20matvecmulKernelNaivePfS_S_ii_param_0];
	ld.param.u64 	%rd5, [_Z20matvecmulKernelNaivePfS_S_ii_param_1];
	ld.param.u64 	%rd6, [_Z20matvecmulKernelNaivePfS_S_ii_param_2];
	ld.param.u32 	%r25, [_Z20matvecmulKernelNaivePfS_S_ii_param_3];
	ld.param.u32 	%r24, [_Z20matvecmulKernelNaivePfS_S_ii_param_4];
	cvta.to.global.u64 	%rd1, %rd7;
	mov.u32 	%r27, %ntid.x;
	mov.u32 	%r28, %ctaid.x;
	mov.u32 	%r29, %tid.x;
	mad.lo.s32 	%r1, %r27, %r28, %r29;
	mov.u32 	%r30, %ntid.y;
	mov.u32 	%r31, %ctaid.y;
	mov.u32 	%r32, %tid.y;
	mad.lo.s32 	%r33, %r30, %r31, %r32;
	setp.gt.s32 	%p1, %r1, 0;
	setp.ge.s32 	%p2, %r33, %r25;
	or.pred  	%p3, %p1, %p2;
	setp.eq.s32 	%p4, %r24, 0;
	or.pred  	%p5, %p3, %p4;
	@%p5 bra 	$L__BB0_13;
	cvta.to.global.u64 	%rd8, %rd5;
	cvta.to.global.u64 	%rd9, %rd6;
	mul.lo.s32 	%r3, %r24, %r33;
	add.s32 	%r35, %r33, %r1;
	mul.wide.s32 	%rd10, %r35, 4;
	add.s64 	%rd2, %rd8, %rd10;
	add.s64 	%rd3, %rd9, %rd10;
	add.s32 	%r36, %r24, -1;
	and.b32  	%r4, %r24, 15;
	setp.lt.u32 	%p6, %r36, 15;
	mov.b32 	%r42, 0;
	@%p6 bra 	$L__BB0_4;
	and.b32  	%r42, %r24, -16;
	ld.global.f32 	%f94, [%rd3];
	neg.s32 	%r40, %r42;
	add.s64 	%rd4, %rd1, 32;
	mov.u32 	%r39, %r3;
$L__BB0_3:
	.pragma "nounroll";
	mul.wide.s32 	%rd11, %r39, 4;
	add.s64 	%rd12, %rd4, %rd11;
	ld.global.f32 	%f7, [%rd12+-32];
	ld.global.f32 	%f8, [%rd2];
	fma.rn.f32 	%f9, %f7, %f8, %f94;
	st.global.f32 	[%rd3], %f9;
	ld.global.f32 	%f10, [%rd12+-28];
	ld.global.f32 	%f11, [%rd2];
	fma.rn.f32 	%f12, %f10, %f11, %f9;
	st.global.f32 	[%rd3], %f12;
	ld.global.f32 	%f13, [%rd12+-24];
	ld.global.f32 	%f14, [%rd2];
	fma.rn.f32 	%f15, %f13, %f14, %f12;
	st.global.f32 	[%rd3], %f15;
	ld.global.f32 	%f16, [%rd12+-20];
	ld.global.f32 	%f17, [%rd2];
	fma.rn.f32 	%f18, %f16, %f17, %f15;
	st.global.f32 	[%rd3], %f18;
	ld.global.f32 	%f19, [%rd12+-16];
	ld.global.f32 	%f20, [%rd2];
	fma.rn.f32 	%f21, %f19, %f20, %f18;
	st.global.f32 	[%rd3], %f21;
	ld.global.f32 	%f22, [%rd12+-12];
	ld.global.f32 	%f23, [%rd2];
	fma.rn.f32 	%f24, %f22, %f23, %f21;
	st.global.f32 	[%rd3], %f24;
	ld.global.f32 	%f25, [%rd12+-8];
	ld.global.f32 	%f26, [%rd2];
	fma.rn.f32 	%f27, %f25, %f26, %f24;
	st.global.f32 	[%rd3], %f27;
	ld.global.f32 	%f28, [%rd12+-4];
	ld.global.f32 	%f29, [%rd2];
	fma.rn.f32 	%f30, %f28, %f29, %f27;
	st.global.f32 	[%rd3], %f30;
	ld.global.f32 	%f31, [%rd12];
	ld.global.f32 	%f32, [%rd2];
	fma.rn.f32 	%f33, %f31, %f32, %f30;
	st.global.f32 	[%rd3], %f33;
	ld.global.f32 	%f34, [%rd12+4];
	ld.global.f32 	%f35, [%rd2];
	fma.rn.f32 	%f36, %f34, %f35, %f33;
	st.global.f32 	[%rd3], %f36;
	ld.global.f32 	%f37, [%rd12+8];
	ld.global.f32 	%f38, [%rd2];
	fma.rn.f32 	%f39, %f37, %f38, %f36;
	st.global.f32 	[%rd3], %f39;
	ld.global.f32 	%f40, [%rd12+12];
	ld.global.f32 	%f41, [%rd2];
	fma.rn.f32 	%f42, %f40, %f41, %f39;
	st.global.f32 	[%rd3], %f42;
	ld.global.f32 	%f43, [%rd12+16];
	ld.global.f32 	%f44, [%rd2];
	fma.rn.f32 	%f45, %f43, %f44, %f42;
	st.global.f32 	[%rd3], %f45;
	ld.global.f32 	%f46, [%rd12+20];
	ld.global.f32 	%f47, [%rd2];
	fma.rn.f32 	%f48, %f46, %f47, %f45;
	st.global.f32 	[%rd3], %f48;
	ld.global.f32 	%f49, [%rd12+24];
	ld.global.f32 	%f50, [%rd2];
	fma.rn.f32 	%f51, %f49, %f50, %f48;
	st.global.f32 	[%rd3], %f51;
	ld.global.f32 	%f52, [%rd12+28];
	ld.global.f32 	%f53, [%rd2];
	fma.rn.f32 	%f94, %f52, %f53, %f51;
	st.global.f32 	[%rd3], %f94;
	add.s32 	%r40, %r40, 16;
	add.s32 	%r39, %r39, 16;
	setp.ne.s32 	%p7, %r40, 0;
	@%p7 bra 	$L__BB0_3;
$L__BB0_4:
	setp.eq.s32 	%p8, %r4, 0;
	@%p8 bra 	$L__BB0_13;
	and.b32  	%r12, %r24, 7;
	setp.lt.u32 	%p9, %r4, 8;
	@%p9 bra 	$L__BB0_7;
	add.s32 	%r37, %r42, %r3;
	mul.wide.s32 	%rd13, %r37, 4;
	add.s64 	%rd14, %rd1, %rd13;
	ld.global.f32 	%f54, [%rd14];
	ld.global.f32 	%f55, [%rd2];
	ld.global.f32 	%f56, [%rd3];
	fma.rn.f32 	%f57, %f54, %f55, %f56;
	st.global.f32 	[%rd3], %f57;
	ld.global.f32 	%f58, [%rd14+4];
	ld.global.f32 	%f59, [%rd2];
	fma.rn.f32 	%f60, %f58, %f59, %f57;
	st.global.f32 	[%rd3], %f60;
	ld.global.f32 	%f61, [%rd14+8];
	ld.global.f32 	%f62, [%rd2];
	fma.rn.f32 	%f63, %f61, %f62, %f60;
	st.global.f32 	[%rd3], %f63;
	ld.global.f32 	%f64, [%rd14+12];
	ld.global.f32 	%f65, [%rd2];
	fma.rn.f32 	%f66, %f64, %f65, %f63;
	st.global.f32 	[%rd3], %f66;
	ld.global.f32 	%f67, [%rd14+16];
	ld.global.f32 	%f68, [%rd2];
	fma.rn.f32 	%f69, %f67, %f68, %f66;
	st.global.f32 	[%rd3], %f69;
	ld.global.f32 	%f70, [%rd14+20];
	ld.global.f32 	%f71, [%rd2];
	fma.rn.f32 	%f72, %f70, %f71, %f69;
	st.global.f32 	[%rd3], %f72;
	ld.global.f32 	%f73, [%rd14+24];
	ld.global.f32 	%f74, [%rd2];
	fma.rn.f32 	%f75, %f73, %f74, %f72;
	st.global.f32 	[%rd3], %f75;
	ld.global.f32 	%f76, [%rd14+28];
	ld.global.f32 	%f77, [%rd2];
	fma.rn.f32 	%f78, %f76, %f77, %f75;
	st.global.f32 	[%rd3], %f78;
	add.s32 	%r42, %r42, 8;
$L__BB0_7:
	setp.eq.s32 	%p10, %r12, 0;
	@%p10 bra 	$L__BB0_13;
	and.b32  	%r15, %r24, 3;
	setp.lt.u32 	%p11, %r12, 4;
	@%p11 bra 	$L__BB0_10;
	add.s32 	%r38, %r42, %r3;
	mul.wide.s32 	%rd15, %r38, 4;
	add.s64 	%rd16, %rd1, %rd15;
	ld.global.f32 	%f79, [%rd16];
	ld.global.f32 	%f80, [%rd2];
	ld.global.f32 	%f81, [%rd3];
	fma.rn.f32 	%f82, %f79, %f80, %f81;
	st.global.f32 	[%rd3], %f82;
	ld.global.f32 	%f83, [%rd16+4];
	ld.global.f32 	%f84, [%rd2];
	fma.rn.f32 	%f85, %f83, %f84, %f82;
	st.global.f32 	[%rd3], %f85;
	ld.global.f32 	%f86, [%rd16+8];
	ld.global.f32 	%f87, [%rd2];
	fma.rn.f32 	%f88, %f86, %f87, %f85;
	st.global.f32 	[%rd3], %f88;
	ld.global.f32 	%f89, [%rd16+12];
	ld.global.f32 	%f90, [%rd2];
	fma.rn.f32 	%f91, %f89, %f90, %f88;
	st.global.f32 	[%rd3], %f91;
	add.s32 	%r42, %r42, 4;
$L__BB0_10:
	setp.eq.s32 	%p12, %r15, 0;
	@%p12 bra 	$L__BB0_13;
	ld.global.f32 	%f95, [%rd3];
	add.s32 	%r45, %r42, %r3;
	neg.s32 	%r44, %r15;
$L__BB0_12:
	.pragma "nounroll";
	mul.wide.s32 	%rd17, %r45, 4;
	add.s64 	%rd18, %rd1, %rd17;
	ld.global.f32 	%f92, [%rd18];
	ld.global.f32 	%f93, [%rd2];
	fma.rn.f32 	%f95, %f92, %f93, %f95;
	st.global.f32 	[%rd3], %f95;
	add.s32 	%r45, %r45, 1;
	add.s32 	%r44, %r44, 1;
	setp.ne.s32 	%p13, %r44, 0;
	@%p13 bra 	$L__BB0_12;
$L__BB0_13:
	ret;

}
	// .globl	_Z21matvecmulKernelSharedPfS_S_ii
.visible .entry _Z21matvecmulKernelSharedPfS_S_ii(
	.param .u64 .ptr .align 1 _Z21matvecmulKernelSharedPfS_S_ii_param_0,
	.param .u64 .ptr .align 1 _Z21matvecmulKernelSharedPfS_S_ii_param_1,
	.param .u64 .ptr .align 1 _Z21matvecmulKernelSharedPfS_S_ii_param_2,
	.param .u32 _Z21matvecmulKernelSharedPfS_S_ii_param_3,
	.param .u32 _Z21matvecmulKernelSharedPfS_S_ii_param_4
)
{
	.reg .pred 	%p<14>;
	.reg .b32 	%r<46>;
	.reg .b32 	%f<96>;
	.reg .b64 	%rd<19>;

	ld.param.u64 	%rd7, [_Z21matvecmulKernelSharedPfS_S_ii_param_0];
	ld.param.u64 	%rd5, [_Z21matvecmulKernelSharedPfS_S_ii_param_1];
	ld.param.u64 	%rd6, [_Z21matvecmulKernelSharedPfS_S_ii_param_2];
	ld.param.u32 	%r25, [_Z21matvecmulKernelSharedPfS_S_ii_param_3];
	ld.param.u32 	%r24, [_Z21matvecmulKernelSharedPfS_S_ii_param_4];
	cvta.to.global.u64 	%rd1, %rd7;
	mov.u32 	%r27, %ntid.x;
	mov.u32 	%r28, %ctaid.x;
	mov.u32 	%r29, %tid.x;
	mad.lo.s32 	%r1, %r27, %r28, %r29;
	mov.u32 	%r30, %ntid.y;
	mov.u32 	%r31, %ctaid.y;
	mov.u32 	%r32, %tid.y;
	mad.lo.s32 	%r33, %r30, %r31, %r32;
	setp.gt.s32 	%p1, %r1, 0;
	setp.ge.s32 	%p2, %r33, %r25;
	or.pred  	%p3, %p1, %p2;
	setp.eq.s32 	%p4, %r24, 0;
	or.pred  	%p5, %p3, %p4;
	@%p5 bra 	$L__BB1_13;
	cvta.to.global.u64 	%rd8, %rd5;
	cvta.to.global.u64 	%rd9, %rd6;
	mul.lo.s32 	%r3, %r24, %r33;
	add.s32 	%r35, %r33, %r1;
	mul.wide.s32 	%rd10, %r35, 4;
	add.s64 	%rd2, %rd8, %rd10;
	add.s64 	%rd3, %rd9, %rd10;
	add.s32 	%r36, %r24, -1;
	and.b32  	%r4, %r24, 15;
	setp.lt.u32 	%p6, %r36, 15;
	mov.b32 	%r42, 0;
	@%p6 bra 	$L__BB1_4;
	and.b32  	%r42, %r24, -16;
	ld.global.f32 	%f94, [%rd3];
	neg.s32 	%r40, %r42;
	add.s64 	%rd4, %rd1, 32;
	mov.u32 	%r39, %r3;
$L__BB1_3:
	.pragma "nounroll";
	mul.wide.s32 	%rd11, %r39, 4;
	add.s64 	%rd12, %rd4, %rd11;
	ld.global.f32 	%f7, [%rd12+-32];
	ld.global.f32 	%f8, [%rd2];
	fma.rn.f32 	%f9, %f7, %f8, %f94;
	st.global.f32 	[%rd3], %f9;
	ld.global.f32 	%f10, [%rd12+-28];
	ld.global.f32 	%f11, [%rd2];
	fma.rn.f32 	%f12, %f10, %f11, %f9;
	st.global.f32 	[%rd3], %f12;
	ld.global.f32 	%f13, [%rd12+-24];
	ld.global.f32 	%f14, [%rd2];
	fma.rn.f32 	%f15, %f13, %f14, %f12;
	st.global.f32 	[%rd3], %f15;
	ld.global.f32 	%f16, [%rd12+-20];
	ld.global.f32 	%f17, [%rd2];
	fma.rn.f32 	%f18, %f16, %f17, %f15;
	st.global.f32 	[%rd3], %f18;
	ld.global.f32 	%f19, [%rd12+-16];
	ld.global.f32 	%f20, [%rd2];
	fma.rn.f32 	%f21, %f19, %f20, %f18;
	st.global.f32 	[%rd3], %f21;
	ld.global.f32 	%f22, [%rd12+-12];
	ld.global.f32 	%f23, [%rd2];
	fma.rn.f32 	%f24, %f22, %f23, %f21;
	st.global.f32 	[%rd3], %f24;
	ld.global.f32 	%f25, [%rd12+-8];
	ld.global.f32 	%f26, [%rd2];
	fma.rn.f32 	%f27, %f25, %f26, %f24;
	st.global.f32 	[%rd3], %f27;
	ld.global.f32 	%f28, [%rd12+-4];
	ld.global.f32 	%f29, [%rd2];
	fma.rn.f32 	%f30, %f28, %f29, %f27;
	st.global.f32 	[%rd3], %f30;
	ld.global.f32 	%f31, [%rd12];
	ld.global.f32 	%f32, [%rd2];
	fma.rn.f32 	%f33, %f31, %f32, %f30;
	st.global.f32 	[%rd3], %f33;
	ld.global.f32 	%f34, [%rd12+4];
	ld.global.f32 	%f35, [%rd2];
	fma.rn.f32 	%f36, %f34, %f35, %f33;
	st.global.f32 	[%rd3], %f36;
	ld.global.f32 	%f37, [%rd12+8];
	ld.global.f32 	%f38, [%rd2];
	fma.rn.f32 	%f39, %f37, %f38, %f36;
	st.global.f32 	[%rd3], %f39;
	ld.global.f32 	%f40, [%rd12+12];
	ld.global.f32 	%f41, [%rd2];
	fma.rn.f32 	%f42, %f40, %f41, %f39;
	st.global.f32 	[%rd3], %f42;
	ld.global.f32 	%f43, [%rd12+16];
	ld.global.f32 	%f44, [%rd2];
	fma.rn.f32 	%f45, %f43, %f44, %f42;
	st.global.f32 	[%rd3], %f45;
	ld.global.f32 	%f46, [%rd12+20];
	ld.global.f32 	%f47, [%rd2];
	fma.rn.f32 	%f48, %f46, %f47, %f45;
	st.global.f32 	[%rd3], %f48;
	ld.global.f32 	%f49, [%rd12+24];
	ld.global.f32 	%f50, [%rd2];
	fma.rn.f32 	%f51, %f49, %f50, %f48;
	st.global.f32 	[%rd3], %f51;
	ld.global.f32 	%f52, [%rd12+28];
	ld.global.f32 	%f53, [%rd2];
	fma.rn.f32 	%f94, %f52, %f53, %f51;
	st.global.f32 	[%rd3], %f94;
	add.s32 	%r40, %r40, 16;
	add.s32 	%r39, %r39, 16;
	setp.ne.s32 	%p7, %r40, 0;
	@%p7 bra 	$L__BB1_3;
$L__BB1_4:
	setp.eq.s32 	%p8, %r4, 0;
	@%p8 bra 	$L__BB1_13;
	and.b32  	%r12, %r24, 7;
	setp.lt.u32 	%p9, %r4, 8;
	@%p9 bra 	$L__BB1_7;
	add.s32 	%r37, %r42, %r3;
	mul.wide.s32 	%rd13, %r37, 4;
	add.s64 	%rd14, %rd1, %rd13;
	ld.global.f32 	%f54, [%rd14];
	ld.global.f32 	%f55, [%rd2];
	ld.global.f32 	%f56, [%rd3];
	fma.rn.f32 	%f57, %f54, %f55, %f56;
	st.global.f32 	[%rd3], %f57;
	ld.global.f32 	%f58, [%rd14+4];
	ld.global.f32 	%f59, [%rd2];
	fma.rn.f32 	%f60, %f58, %f59, %f57;
	st.global.f32 	[%rd3], %f60;
	ld.global.f32 	%f61, [%rd14+8];
	ld.global.f32 	%f62, [%rd2];
	fma.rn.f32 	%f63, %f61, %f62, %f60;
	st.global.f32 	[%rd3], %f63;
	ld.global.f32 	%f64, [%rd14+12];
	ld.global.f32 	%f65, [%rd2];
	fma.rn.f32 	%f66, %f64, %f65, %f63;
	st.global.f32 	[%rd3], %f66;
	ld.global.f32 	%f67, [%rd14+16];
	ld.global.f32 	%f68, [%rd2];
	fma.rn.f32 	%f69, %f67, %f68, %f66;
	st.global.f32 	[%rd3], %f69;
	ld.global.f32 	%f70, [%rd14+20];
	ld.global.f32 	%f71, [%rd2];
	fma.rn.f32 	%f72, %f70, %f71, %f69;
	st.global.f32 	[%rd3], %f72;
	ld.global.f32 	%f73, [%rd14+24];
	ld.global.f32 	%f74, [%rd2];
	fma.rn.f32 	%f75, %f73, %f74, %f72;
	st.global.f32 	[%rd3], %f75;
	ld.global.f32 	%f76, [%rd14+28];
	ld.global.f32 	%f77, [%rd2];
	fma.rn.f32 	%f78, %f76, %f77, %f75;
	st.global.f32 	[%rd3], %f78;
	add.s32 	%r42, %r42, 8;
$L__BB1_7:
	setp.eq.s32 	%p10, %r12, 0;
	@%p10 bra 	$L__BB1_13;
	and.b32  	%r15, %r24, 3;
	setp.lt.u32 	%p11, %r12, 4;
	@%p11 bra 	$L__BB1_10;
	add.s32 	%r38, %r42, %r3;
	mul.wide.s32 	%rd15, %r38, 4;
	add.s64 	%rd16, %rd1, %rd15;
	ld.global.f32 	%f79, [%rd16];
	ld.global.f32 	%f80, [%rd2];
	ld.global.f32 	%f81, [%rd3];
	fma.rn.f32 	%f82, %f79, %f80, %f81;
	st.global.f32 	[%rd3], %f82;
	ld.global.f32 	%f83, [%rd16+4];
	ld.global.f32 	%f84, [%rd2];
	fma.rn.f32 	%f85, %f83, %f84, %f82;
	st.global.f32 	[%rd3], %f85;
	ld.global.f32 	%f86, [%rd16+8];
	ld.global.f32 	%f87, [%rd2];
	fma.rn.f32 	%f88, %f86, %f87, %f85;
	st.global.f32 	[%rd3], %f88;
	ld.global.f32 	%f89, [%rd16+12];
	ld.global.f32 	%f90, [%rd2];
	fma.rn.f32 	%f91, %f89, %f90, %f88;
	st.global.f32 	[%rd3], %f91;
	add.s32 	%r42, %r42, 4;
$L__BB1_10:
	setp.eq.s32 	%p12, %r15, 0;
	@%p12 bra 	$L__BB1_13;
	ld.global.f32 	%f95, [%rd3];
	add.s32 	%r45, %r42, %r3;
	neg.s32 	%r44, %r15;
$L__BB1_12:
	.pragma "nounroll";
	mul.wide.s32 	%rd17, %r45, 4;
	add.s64 	%rd18, %rd1, %rd17;
	ld.global.f32 	%f92, [%rd18];
	ld.global.f32 	%f93, [%rd2];
	fma.rn.f32 	%f95, %f92, %f93, %f95;
	st.global.f32 	[%rd3], %f95;
	add.s32 	%r45, %r45, 1;
	add.s32 	%r44, %r44, 1;
	setp.ne.s32 	%p13, %r44, 0;
	@%p13 bra 	$L__BB1_12;
$L__BB1_13:
	ret;

}


// ===== COMPILED SASS (sm_100) =====

	.target	sm_100

	.elftype	@"ET_EXEC"


//--------------------- .note.nv.tkinfo           --------------------------
	.section	.note.nv.tkinfo,"",@"SHT_NOTE"
	.sectionflags	@"SHF_NOTE_NV_TKINFO"
	.tkinfo
        /*0018*/ 	.word	0x00000002
        /*0030*/ 	.string	""
        /*0030*/ 	.string	"ptxas"
        /*0030*/ 	.string	"Cuda compilation tools, release 13.0, V13.0.88"
        /*0030*/ 	.string	"Build cuda_13.0.r13.0/compiler.36424714_0"
        /*0030*/ 	.string	"-arch sm_100 -m 64 "



//--------------------- .note.nv.cuinfo           --------------------------
	.section	.note.nv.cuinfo,"",@"SHT_NOTE"
	.sectionflags	@"SHF_NOTE_NV_CUINFO"
        /*0018*/ 	.short	0x0002
        /*001a*/ 	.short	0x0064
        /*001c*/ 	.short	0x0082
	.zero		2


//--------------------- .nv.info                  --------------------------
	.section	.nv.info,"",@"SHT_CUDA_INFO"
	.align	4


	//----- nvinfo : EIATTR_REGCOUNT
	.align		4
        /*0000*/ 	.byte	0x04, 0x2f
        /*0002*/ 	.short	(.L_1 - .L_0)
	.align		4
.L_0:
        /*0004*/ 	.word	index@(_Z20matvecmulKernelNaivePfS_S_ii)
        /*0008*/ 	.word	0x00000012


	//----- nvinfo : EIATTR_FRAME_SIZE
	.align		4
.L_1:
        /*000c*/ 	.byte	0x04, 0x11
        /*000e*/ 	.short	(.L_3 - .L_2)
	.align		4
.L_2:
        /*0010*/ 	.word	index@(_Z20matvecmulKernelNaivePfS_S_ii)
        /*0014*/ 	.word	0x00000000


	//----- nvinfo : EIATTR_REGCOUNT
	.align		4
.L_3:
        /*0018*/ 	.byte	0x04, 0x2f
        /*001a*/ 	.short	(.L_5 - .L_4)
	.align		4
.L_4:
        /*001c*/ 	.word	index@(_Z21matvecmulKernelSharedPfS_S_ii)
        /*0020*/ 	.word	0x00000012


	//----- nvinfo : EIATTR_FRAME_SIZE
	.align		4
.L_5:
        /*0024*/ 	.byte	0x04, 0x11
        /*0026*/ 	.short	(.L_7 - .L_6)
	.align		4
.L_6:
        /*0028*/ 	.word	index@(_Z21matvecmulKernelSharedPfS_S_ii)
        /*002c*/ 	.word	0x00000000


	//----- nvinfo : EIATTR_MIN_STACK_SIZE
	.align		4
.L_7:
        /*0030*/ 	.byte	0x04, 0x12
        /*0032*/ 	.short	(.L_9 - .L_8)
	.align		4
.L_8:
        /*0034*/ 	.word	index@(_Z21matvecmulKernelSharedPfS_S_ii)
        /*0038*/ 	.word	0x00000000


	//----- nvinfo : EIATTR_MIN_STACK_SIZE
	.align		4
.L_9:
        /*003c*/ 	.byte	0x04, 0x12
        /*003e*/ 	.short	(.L_11 - .L_10)
	.align		4
.L_10:
        /*0040*/ 	.word	index@(_Z20matvecmulKernelNaivePfS_S_ii)
        /*0044*/ 	.word	0x00000000
.L_11:


//--------------------- .nv.compat                --------------------------
	.section	.nv.compat,"",@"SHT_CUDA_COMPAT_INFO"
	.align	4
        /*0000*/ 	.byte	0x02, 0x09, 0x00, 0x00, 0x02, 0x02, 0x01, 0x00, 0x02, 0x05, 0x05, 0x00, 0x03, 0x07, 0x01, 0x01
        /*0010*/ 	.byte	0x02, 0x03, 0x00, 0x00, 0x02, 0x06, 0x01, 0x00, 0x04, 0x0b, 0x08, 0x00, 0x09, 0x00, 0x00, 0x00
        /*0020*/ 	.byte	0x00, 0x00, 0x00, 0x00


//--------------------- .nv.info._Z21matvecmulKernelSharedPfS_S_ii --------------------------
	.section	.nv.info._Z21matvecmulKernelSharedPfS_S_ii,"",@"SHT_CUDA_INFO"
	.sectionflags	@""
	.align	4


	//----- nvinfo : EIATTR_CUDA_API_VERSION
	.align		4
        /*0000*/ 	.byte	0x04, 0x37
        /*0002*/ 	.short	(.L_13 - .L_12)
.L_12:
        /*0004*/ 	.word	0x00000082


	//----- nvinfo : EIATTR_KPARAM_INFO
	.align		4
.L_13:
        /*0008*/ 	.byte	0x04, 0x17
        /*000a*/ 	.short	(.L_15 - .L_14)
.L_14:
        /*000c*/ 	.word	0x00000000
        /*0010*/ 	.short	0x0004
        /*0012*/ 	.short	0x001c
        /*0014*/ 	.byte	0x00, 0xf0, 0x11, 0x00


	//----- nvinfo : EIATTR_KPARAM_INFO
	.align		4
.L_15:
        /*0018*/ 	.byte	0x04, 0x17
        /*001a*/ 	.short	(.L_17 - .L_16)
.L_16:
        /*001c*/ 	.word	0x00000000
        /*0020*/ 	.short	0x0003
        /*0022*/ 	.short	0x0018
        /*0024*/ 	.byte	0x00, 0xf0, 0x11, 0x00


	//----- nvinfo : EIATTR_KPARAM_INFO
	.align		4
.L_17:
        /*0028*/ 	.byte	0x04, 0x17
        /*002a*/ 	.short	(.L_19 - .L_18)
.L_18:
        /*002c*/ 	.word	0x00000000
        /*0030*/ 	.short	0x0002
        /*0032*/ 	.short	0x0010
        /*0034*/ 	.byte	0x00, 0xf5, 0x21, 0x00


	//----- nvinfo : EIATTR_KPARAM_INFO
	.align		4
.L_19:
        /*0038*/ 	.byte	0x04, 0x17
        /*003a*/ 	.short	(.L_21 - .L_20)
.L_20:
        /*003c*/ 	.word	0x00000000
        /*0040*/ 	.short	0x0001
        /*0042*/ 	.short	0x0008
        /*0044*/ 	.byte	0x00, 0xf5, 0x21, 0x00


	//----- nvinfo : EIATTR_KPARAM_INFO
	.align		4
.L_21:
        /*0048*/ 	.byte	0x04, 0x17
        /*004a*/ 	.short	(.L_23 - .L_22)
.L_22:
        /*004c*/ 	.word	0x00000000
        /*0050*/ 	.short	0x0000
        /*0052*/ 	.short	0x0000
        /*0054*/ 	.byte	0x00, 0xf5, 0x21, 0x00


	//----- nvinfo : EIATTR_SPARSE_MMA_MASK
	.align		4
.L_23:
        /*0058*/ 	.byte	0x03, 0x50
        /*005a*/ 	.short	0x0000


	//----- nvinfo : EIATTR_MAXREG_COUNT
	.align		4
        /*005c*/ 	.byte	0x03, 0x1b
        /*005e*/ 	.short	0x00ff


	//----- nvinfo : EIATTR_MERCURY_ISA_VERSION
	.align		4
        /*0060*/ 	.byte	0x03, 0x5f
        /*0062*/ 	.short	0x0101


	//----- nvinfo : EIATTR_VRC_CTA_INIT_COUNT
	.align		4
        /*0064*/ 	.byte	0x02, 0x4a
	.zero		1
	.zero		1


	//----- nvinfo : EIATTR_EXIT_INSTR_OFFSETS
	.align		4
        /*0068*/ 	.byte	0x04, 0x1c
        /*006a*/ 	.short	(.L_25 - .L_24)


	//   ....[0]....
.L_24:
        /*006c*/ 	.word	0x000000d0


	//   ....[1]....
        /*0070*/ 	.word	0x00000690


	//   ....[2]....
        /*0074*/ 	.word	0x00000930


	//   ....[3]....
        /*0078*/ 	.word	0x00000ad0


	//   ....[4]....
        /*007c*/ 	.word	0x00000bb0


	//----- nvinfo : EIATTR_CBANK_PARAM_SIZE
	.align		4
.L_25:
        /*0080*/ 	.byte	0x03, 0x19
        /*0082*/ 	.short	0x0020


	//----- nvinfo : EIATTR_PARAM_CBANK
	.align		4
        /*0084*/ 	.byte	0x04, 0x0a
        /*0086*/ 	.short	(.L_27 - .L_26)
	.align		4
.L_26:
        /*0088*/ 	.word	index@(.nv.constant0._Z21matvecmulKernelSharedPfS_S_ii)
        /*008c*/ 	.short	0x0380
        /*008e*/ 	.short	0x0020


	//----- nvinfo : EIATTR_SW_WAR
	.align		4
.L_27:
        /*0090*/ 	.byte	0x04, 0x36
        /*0092*/ 	.short	(.L_29 - .L_28)
.L_28:
        /*0094*/ 	.word	0x00000008
.L_29:


//--------------------- .nv.info._Z20matvecmulKernelNaivePfS_S_ii --------------------------
	.section	.nv.info._Z20matvecmulKernelNaivePfS_S_ii,"",@"SHT_CUDA_INFO"
	.sectionflags	@""
	.align	4


	//----- nvinfo : EIATTR_CUDA_API_VERSION
	.align		4
        /*0000*/ 	.byte	0x04, 0x37
        /*0002*/ 	.short	(.L_31 - .L_30)
.L_30:
        /*0004*/ 	.word	0x00000082


	//----- nvinfo : EIATTR_KPARAM_INFO
	.align		4
.L_31:
        /*0008*/ 	.byte	0x04, 0x17
        /*000a*/ 	.short	(.L_33 - .L_32)
.L_32:
        /*000c*/ 	.word	0x00000000
        /*0010*/ 	.short	0x0004
        /*0012*/ 	.short	0x001c
        /*0014*/ 	.byte	0x00, 0xf0, 0x11, 0x00


	//----- nvinfo : EIATTR_KPARAM_INFO
	.align		4
.L_33:
        /*0018*/ 	.byte	0x04, 0x17
        /*001a*/ 	.short	(.L_35 - .L_34)
.L_34:
        /*001c*/ 	.word	0x00000000
        /*0020*/ 	.short	0x0003
        /*0022*/ 	.short	0x0018
        /*0024*/ 	.byte	0x00, 0xf0, 0x11, 0x00


	//----- nvinfo : EIATTR_KPARAM_INFO
	.align		4
.L_35:
        /*0028*/ 	.byte	0x04, 0x17
        /*002a*/ 	.short	(.L_37 - .L_36)
.L_36:
        /*002c*/ 	.word	0x00000000
        /*0030*/ 	.short	0x0002
        /*0032*/ 	.short	0x0010
        /*0034*/ 	.byte	0x00, 0xf5, 0x21, 0x00


	//----- nvinfo : EIATTR_KPARAM_INFO
	.align		4
.L_37:
        /*0038*/ 	.byte	0x04, 0x17
        /*003a*/ 	.short	(.L_39 - .L_38)
.L_38:
        /*003c*/ 	.word	0x00000000
        /*0040*/ 	.short	0x0001
        /*0042*/ 	.short	0x0008
        /*0044*/ 	.byte	0x00, 0xf5, 0x21, 0x00


	//----- nvinfo : EIATTR_KPARAM_INFO
	.align		4
.L_39:
        /*0048*/ 	.byte	0x04, 0x17
        /*004a*/ 	.short	(.L_41 - .L_40)
.L_40:
        /*004c*/ 	.word	0x00000000
        /*0050*/ 	.short	0x0000
        /*0052*/ 	.short	0x0000
        /*0054*/ 	.byte	0x00, 0xf5, 0x21, 0x00


	//----- nvinfo : EIATTR_SPARSE_MMA_MASK
	.align		4
.L_41:
        /*0058*/ 	.byte	0x03, 0x50
        /*005a*/ 	.short	0x0000


	//----- nvinfo : EIATTR_MAXREG_COUNT
	.align		4
        /*005c*/ 	.byte	0x03, 0x1b
        /*005e*/ 	.short	0x00ff


	//----- nvinfo : EIATTR_MERCURY_ISA_VERSION
	.align		4
        /*0060*/ 	.byte	0x03, 0x5f
        /*0062*/ 	.short	0x0101


	//----- nvinfo : EIATTR_VRC_CTA_INIT_COUNT
	.align		4
        /*0064*/ 	.byte	0x02, 0x4a
	.zero		1
	.zero		1


	//----- nvinfo : EIATTR_EXIT_INSTR_OFFSETS
	.align		4
        /*0068*/ 	.byte	0x04, 0x1c
        /*006a*/ 	.short	(.L_43 - .L_42)


	//   ....[0]....
.L_42:
        /*006c*/ 	.word	0x000000d0


	//   ....[1]....
        /*0070*/ 	.word	0x00000690


	//   ....[2]....
        /*0074*/ 	.word	0x00000930


	//   ....[3]....
        /*0078*/ 	.word	0x00000ad0


	//   ....[4]....
        /*007c*/ 	.word	0x00000bb0


	//----- nvinfo : EIATTR_CBANK_PARAM_SIZE
	.align		4
.L_43:
        /*0080*/ 	.byte	0x03, 0x19
        /*0082*/ 	.short	0x0020


	//----- nvinfo : EIATTR_PARAM_CBANK
	.align		4
        /*0084*/ 	.byte	0x04, 0x0a
        /*0086*/ 	.short	(.L_45 - .L_44)
	.align		4
.L_44:
        /*0088*/ 	.word	index@(.nv.constant0._Z20matvecmulKernelNaivePfS_S_ii)
        /*008c*/ 	.short	0x0380
        /*008e*/ 	.short	0x0020


	//----- nvinfo : EIATTR_SW_WAR
	.align		4
.L_45:
        /*0090*/ 	.byte	0x04, 0x36
        /*0092*/ 	.short	(.L_47 - .L_46)
.L_46:
        /*0094*/ 	.word	0x00000008
.L_47:


//--------------------- .nv.callgraph             --------------------------
	.section	.nv.callgraph,"",@"SHT_CUDA_CALLGRAPH"
	.align	4
	.sectionentsize	8
	.align		4
        /*0000*/ 	.word	0x00000000
	.align		4
        /*0004*/ 	.word	0xffffffff
	.align		4
        /*0008*/ 	.word	0x00000000
	.align		4
        /*000c*/ 	.word	0xfffffffe
	.align		4
        /*0010*/ 	.word	0x00000000
	.align		4
        /*0014*/ 	.word	0xfffffffd
	.align		4
        /*0018*/ 	.word	0x00000000
	.align		4
        /*001c*/ 	.word	0xfffffffc


//--------------------- .text._Z21matvecmulKernelSharedPfS_S_ii --------------------------
	.section	.text._Z21matvecmulKernelSharedPfS_S_ii,"ax",@progbits
	.align	128
        .global         _Z21matvecmulKernelSharedPfS_S_ii
        .type           _Z21matvecmulKernelSharedPfS_S_ii,@function
        .size           _Z21matvecmulKernelSharedPfS_S_ii,(.L_x_12 - _Z21matvecmulKernelSharedPfS_S_ii)
        .other          _Z21matvecmulKernelSharedPfS_S_ii,@"STO_CUDA_ENTRY STV_DEFAULT"
_Z21matvecmulKernelSharedPfS_S_ii:
.text._Z21matvecmulKernelSharedPfS_S_ii:
[----:B------:R-:W-:Y:S01]  /*0000*/  LDC R1, c[0x0][0x37c] ;  /* 0x0000df00ff017b82 */ /* 0x000fe20000000800 */
[----:B------:R-:W0:Y:S01]  /*0010*/  S2R R7, SR_CTAID.Y ;  /* 0x0000000000077919 */ /* 0x000e220000002600 */
[----:B------:R-:W1:Y:S01]  /*0020*/  LDCU UR4, c[0x0][0x360] ;  /* 0x00006c00ff0477ac */ /* 0x000e620008000800 */
[----:B------:R-:W0:Y:S01]  /*0030*/  S2R R2, SR_TID.Y ;  /* 0x0000000000027919 */ /* 0x000e220000002200 */
[----:B------:R-:W0:Y:S01]  /*0040*/  LDCU UR5, c[0x0][0x364] ;  /* 0x00006c80ff0577ac */ /* 0x000e220008000800 */
[----:B------:R-:W1:Y:S01]  /*0050*/  S2R R0, SR_CTAID.X ;  /* 0x0000000000007919 */ /* 0x000e620000002500 */
[----:B------:R-:W2:Y:S01]  /*0060*/  LDCU.64 UR12, c[0x0][0x398] ;  /* 0x00007300ff0c77ac */ /* 0x000ea20008000a00 */
[----:B------:R-:W1:Y:S01]  /*0070*/  S2R R3, SR_TID.X ;  /* 0x0000000000037919 */ /* 0x000e620000002100 */
[----:B0-----:R-:W-:-:S05]  /*0080*/  IMAD R7, R7, UR5, R2 ;  /* 0x0000000507077c24 */ /* 0x001fca000f8e0202 */
[----:B--2---:R-:W-:Y:S01]  /*0090*/  ISETP.GE.AND P0, PT, R7, UR12, PT ;  /* 0x0000000c07007c0c */ /* 0x004fe2000bf06270 */
[----:B-1----:R-:W-:-:S05]  /*00a0*/  IMAD R0, R0, UR4, R3 ;  /* 0x0000000400007c24 */ /* 0x002fca000f8e0203 */
[----:B------:R-:W-:-:S04]  /*00b0*/  ISETP.GT.OR P0, PT, R0, RZ, P0 ;  /* 0x000000ff0000720c */ /* 0x000fc80000704670 */
[----:B------:R-:W-:-:S13]  /*00c0*/  ISETP.EQ.OR P0, PT, RZ, UR13, P0 ;  /* 0x0000000dff007c0c */ /* 0x000fda0008702670 */
[----:B------:R-:W-:Y:S05]  /*00d0*/  @P0 EXIT ;  /* 0x000000000000094d */ /* 0x000fea0003800000 */
[----:B------:R-:W0:Y:S01]  /*00e0*/  LDC.64 R2, c[0x0][0x388] ;  /* 0x0000e200ff027b82 */ /* 0x000e220000000a00 */
[----:B------:R-:W-:Y:S01]  /*00f0*/  UIADD3 UR5, UPT, UPT, UR13, -0x1, URZ ;  /* 0xffffffff0d057890 */ /* 0x000fe2000fffe0ff */
[----:B------:R-:W-:Y:S01]  /*0100*/  IADD3 R9, PT, PT, R0, R7, RZ ;  /* 0x0000000700097210 */ /* 0x000fe20007ffe0ff */
[----:B------:R-:W-:Y:S01]  /*0110*/  IMAD R0, R7, UR13, RZ ;  /* 0x0000000d07007c24 */ /* 0x000fe2000f8e02ff */
[----:B------:R-:W-:Y:S02]  /*0120*/  ULOP3.LUT UR8, UR13, 0xf, URZ, 0xc0, !UPT ;  /* 0x0000000f0d087892 */ /* 0x000fe4000f8ec0ff */
[----:B------:R-:W-:Y:S02]  /*0130*/  UISETP.GE.U32.AND UP0, UPT, UR5, 0xf, UPT ;  /* 0x0000000f0500788c */ /* 0x000fe4000bf06070 */
[----:B------:R-:W1:Y:S01]  /*0140*/  LDC.64 R4, c[0x0][0x390] ;  /* 0x0000e400ff047b82 */ /* 0x000e620000000a00 */
[----:B------:R-:W-:Y:S01]  /*0150*/  UMOV UR4, URZ ;  /* 0x000000ff00047c82 */ /* 0x000fe20008000000 */
[----:B------:R-:W2:Y:S01]  /*0160*/  LDCU.64 UR10, c[0x0][0x358] ;  /* 0x00006b00ff0a77ac */ /* 0x000ea20008000a00 */
[----:B0-----:R-:W-:-:S04]  /*0170*/  IMAD.WIDE R2, R9, 0x4, R2 ;  /* 0x0000000409027825 */ /* 0x001fc800078e0202 */
[----:B-1----:R-:W-:Y:S01]  /*0180*/  IMAD.WIDE R4, R9, 0x4, R4 ;  /* 0x0000000409047825 */ /* 0x002fe200078e0204 */
[----:B--2---:R-:W-:Y:S06]  /*0190*/  BRA.U !UP0, `(.L_x_0) ;  /* 0x0000000508387547 */ /* 0x004fec000b800000 */
[----:B------:R0:W5:Y:S01]  /*01a0*/  LDG.E R9, desc[UR10][R4.64] ;  /* 0x0000000a04097981 */ /* 0x000162000c1e1900 */
[----:B------:R-:W1:Y:S01]  /*01b0*/  LDCU.64 UR6, c[0x0][0x380] ;  /* 0x00007000ff0677ac */ /* 0x000e620008000a00 */
[----:B------:R-:W-:Y:S01]  /*01c0*/  MOV R8, R0 ;  /* 0x0000000000087202 */ /* 0x000fe20000000f00 */
[----:B------:R-:W-:-:S04]  /*01d0*/  ULOP3.LUT UR4, UR13, 0xfffffff0, URZ, 0xc0, !UPT ;  /* 0xfffffff00d047892 */ /* 0x000fc8000f8ec0ff */
[----:B------:R-:W-:Y:S02]  /*01e0*/  UIADD3 UR9, UPT, UPT, -UR4, URZ, URZ ;  /* 0x000000ff04097290 */ /* 0x000fe4000fffe1ff */
[----:B-1----:R-:W-:-:S04]  /*01f0*/  UIADD3 UR5, UP0, UPT, UR6, 0x20, URZ ;  /* 0x0000002006057890 */ /* 0x002fc8000ff1e0ff */
[----:B0-----:R-:W-:-:S12]  /*0200*/  UIADD3.X UR6, UPT, UPT, URZ, UR7, URZ, UP0, !UPT ;  /* 0x00000007ff067290 */ /* 0x001fd800087fe4ff */
.L_x_1:
[----:B------:R-:W-:Y:S01]  /*0210*/  MOV R6, UR5 ;  /* 0x0000000500067c02 */ /* 0x000fe20008000f00 */
[----:B0-----:R-:W2:Y:S01]  /*0220*/  LDG.E R11, desc[UR10][R2.64] ;  /* 0x0000000a020b7981 */ /* 0x001ea2000c1e1900 */
[----:B------:R-:W-:-:S03]  /*0230*/  MOV R7, UR6 ;  /* 0x0000000600077c02 */ /* 0x000fc60008000f00 */
[----:B------:R-:W-:-:S05]  /*0240*/  IMAD.WIDE R6, R8, 0x4, R6 ;  /* 0x0000000408067825 */ /* 0x000fca00078e0206 */
[----:B------:R-:W2:Y:S02]  /*0250*/  LDG.E R10, desc[UR10][R6.64+-0x20] ;  /* 0xffffe00a060a7981 */ /* 0x000ea4000c1e1900 */
[----:B--2--5:R-:W-:-:S05]  /*0260*/  FFMA R11, R10, R11, R9 ;  /* 0x0000000b0a0b7223 */ /* 0x024fca0000000009 */
[----:B------:R0:W-:Y:S04]  /*0270*/  STG.E desc[UR10][R4.64], R11 ;  /* 0x0000000b04007986 */ /* 0x0001e8000c10190a */
[----:B------:R-:W2:Y:S04]  /*0280*/  LDG.E R10, desc[UR10][R6.64+-0x1c] ;  /* 0xffffe40a060a7981 */ /* 0x000ea8000c1e1900 */
[----:B------:R-:W2:Y:S02]  /*0290*/  LDG.E R9, desc[UR10][R2.64] ;  /* 0x0000000a02097981 */ /* 0x000ea4000c1e1900 */
[----:B--2---:R-:W-:-:S05]  /*02a0*/  FFMA R9, R10, R9, R11 ;  /* 0x000000090a097223 */ /* 0x004fca000000000b */
[----:B------:R1:W-:Y:S04]  /*02b0*/  STG.E desc[UR10][R4.64], R9 ;  /* 0x0000000904007986 */ /* 0x0003e8000c10190a */
[----:B------:R-:W2:Y:S04]  /*02c0*/  LDG.E R10, desc[UR10][R6.64+-0x18] ;  /* 0xffffe80a060a7981 */ /* 0x000ea8000c1e1900 */
[----:B------:R-:W2:Y:S02]  /*02d0*/  LDG.E R12, desc[UR10][R2.64] ;  /* 0x0000000a020c7981 */ /* 0x000ea4000c1e1900 */
[----:B--2---:R-:W-:-:S05]  /*02e0*/  FFMA R13, R10, R12, R9 ;  /* 0x0000000c0a0d7223 */ /* 0x004fca0000000009 */
[----:B------:R2:W-:Y:S04]  /*02f0*/  STG.E desc[UR10][R4.64], R13 ;  /* 0x0000000d04007986 */ /* 0x0005e8000c10190a */
[----:B------:R-:W0:Y:S04]  /*0300*/  LDG.E R10, desc[UR10][R6.64+-0x14] ;  /* 0xffffec0a060a7981 */ /* 0x000e28000c1e1900 */
[----:B------:R-:W0:Y:S02]  /*0310*/  LDG.E R12, desc[UR10][R2.64] ;  /* 0x0000000a020c7981 */ /* 0x000e24000c1e1900 */
[----:B0-----:R-:W-:-:S05]  /*0320*/  FFMA R11, R10, R12, R13 ;  /* 0x0000000c0a0b7223 */ /* 0x001fca000000000d */
[----:B------:R0:W-:Y:S04]  /*0330*/  STG.E desc[UR10][R4.64], R11 ;  /* 0x0000000b04007986 */ /* 0x0001e8000c10190a */
[----:B------:R-:W1:Y:S04]  /*0340*/  LDG.E R10, desc[UR10][R6.64+-0x10] ;  /* 0xfffff00a060a7981 */ /* 0x000e68000c1e1900 */
[----:B------:R-:W1:Y:S02]  /*0350*/  LDG.E R12, desc[UR10][R2.64] ;  /* 0x0000000a020c7981 */ /* 0x000e64000c1e1900 */
[----:B-1----:R-:W-:-:S05]  /*0360*/  FFMA R9, R10, R12, R11 ;  /* 0x0000000c0a097223 */ /* 0x002fca000000000b */
        /* <DEDUP_REMOVED lines=33> */
[----:B------:R-:W3:Y:S04]  /*0580*/  LDG.E R10, desc[UR10][R6.64+0x14] ;  /* 0x0000140a060a7981 */ /* 0x000ee8000c1e1900 */
[----:B------:R-:W3:Y:S02]  /*0590*/  LDG.E R12, desc[UR10][R2.64] ;  /* 0x0000000a020c7981 */ /* 0x000ee4000c1e1900 */
[----:B---3--:R-:W-:-:S05]  /*05a0*/  FFMA R15, R10, R12, R11 ;  /* 0x0000000c0a0f7223 */ /* 0x008fca000000000b */
[----:B------:R0:W-:Y:S04]  /*05b0*/  STG.E desc[UR10][R4.64], R15 ;  /* 0x0000000f04007986 */ /* 0x0001e8000c10190a */
[----:B------:R-:W2:Y:S04]  /*05c0*/  LDG.E R10, desc[UR10][R6.64+0x18] ;  /* 0x0000180a060a7981 */ /* 0x000ea8000c1e1900 */
[----:B-1----:R-:W2:Y:S02]  /*05d0*/  LDG.E R9, desc[UR10][R2.64] ;  /* 0x0000000a02097981 */ /* 0x002ea4000c1e1900 */
[----:B--2---:R-:W-:-:S05]  /*05e0*/  FFMA R13, R10, R9, R15 ;  /* 0x000000090a0d7223 */ /* 0x004fca000000000f */
[----:B------:R0:W-:Y:S04]  /*05f0*/  STG.E desc[UR10][R4.64], R13 ;  /* 0x0000000d04007986 */ /* 0x0001e8000c10190a */
[----:B------:R-:W2:Y:S04]  /*0600*/  LDG.E R10, desc[UR10][R6.64+0x1c] ;  /* 0x00001c0a060a7981 */ /* 0x000ea8000c1e1900 */
[----:B------:R-:W2:Y:S01]  /*0610*/  LDG.E R9, desc[UR10][R2.64] ;  /* 0x0000000a02097981 */ /* 0x000ea2000c1e1900 */
[----:B------:R-:W-:-:S04]  /*0620*/  UIADD3 UR9, UPT, UPT, UR9, 0x10, URZ ;  /* 0x0000001009097890 */ /* 0x000fc8000fffe0ff */
[----:B------:R-:W-:Y:S01]  /*0630*/  UISETP.NE.AND UP0, UPT, UR9, URZ, UPT ;  /* 0x000000ff0900728c */ /* 0x000fe2000bf05270 */
[----:B------:R-:W-:Y:S01]  /*0640*/  IADD3 R8, PT, PT, R8, 0x10, RZ ;  /* 0x0000001008087810 */ /* 0x000fe20007ffe0ff */
[----:B--2---:R-:W-:-:S05]  /*0650*/  FFMA R9, R10, R9, R13 ;  /* 0x000000090a097223 */ /* 0x004fca000000000d */
[----:B------:R0:W-:Y:S02]  /*0660*/  STG.E desc[UR10][R4.64], R9 ;  /* 0x0000000904007986 */ /* 0x0001e4000c10190a */
[----:B------:R-:W-:Y:S05]  /*0670*/  BRA.U UP0, `(.L_x_1) ;  /* 0xfffffff900e47547 */ /* 0x000fea000b83ffff */
.L_x_0:
[----:B------:R-:W-:-:S13]  /*0680*/  ISETP.NE.AND P0, PT, RZ, UR8, PT ;  /* 0x00000008ff007c0c */ /* 0x000fda000bf05270 */
[----:B------:R-:W-:Y:S05]  /*0690*/  @!P0 EXIT ;  /* 0x000000000000894d */ /* 0x000fea0003800000 */
[----:B------:R-:W-:Y:S02]  /*06a0*/  UISETP.GE.U32.AND UP0, UPT, UR8, 0x8, UPT ;  /* 0x000000080800788c */ /* 0x000fe4000bf06070 */
[----:B------:R-:W-:-:S07]  /*06b0*/  ULOP3.LUT UR5, UR13, 0x7, URZ, 0xc0, !UPT ;  /* 0x000000070d057892 */ /* 0x000fce000f8ec0ff */
[----:B------:R-:W-:Y:S05]  /*06c0*/  BRA.U !UP0, `(.L_x_2) ;  /* 0x0000000108947547 */ /* 0x000fea000b800000 */
[----:B------:R-:W1:Y:S01]  /*06d0*/  LDC.64 R6, c[0x0][0x380] ;  /* 0x0000e000ff067b82 */ /* 0x000e620000000a00 */
[----:B0-----:R-:W-:Y:S01]  /*06e0*/  IADD3 R9, PT, PT, R0, UR4, RZ ;  /* 0x0000000400097c10 */ /* 0x001fe2000fffe0ff */
[----:B------:R-:W2:Y:S04]  /*06f0*/  LDG.E R11, desc[UR10][R4.64] ;  /* 0x0000000a040b7981 */ /* 0x000ea8000c1e1900 */
[----:B-1----:R-:W-:Y:S02]  /*0700*/  IMAD.WIDE R6, R9, 0x4, R6 ;  /* 0x0000000409067825 */ /* 0x002fe400078e0206 */
        /* <DEDUP_REMOVED lines=29> */
[----:B------:R-:W1:Y:S01]  /*08e0*/  LDG.E R10, desc[UR10][R2.64] ;  /* 0x0000000a020a7981 */ /* 0x000e62000c1e1900 */
[----:B------:R-:W-:Y:S01]  /*08f0*/  UIADD3 UR4, UPT, UPT, UR4, 0x8, URZ ;  /* 0x0000000804047890 */ /* 0x000fe2000fffe0ff */
[----:B-1----:R-:W-:-:S05]  /*0900*/  FFMA R11, R8, R10, R9 ;  /* 0x0000000a080b7223 */ /* 0x002fca0000000009 */
[----:B------:R2:W-:Y:S06]  /*0910*/  STG.E desc[UR10][R4.64], R11 ;  /* 0x0000000b04007986 */ /* 0x0005ec000c10190a */
.L_x_2:
[----:B------:R-:W-:-:S13]  /*0920*/  ISETP.NE.AND P0, PT, RZ, UR5, PT ;  /* 0x00000005ff007c0c */ /* 0x000fda000bf05270 */
[----:B------:R-:W-:Y:S05]  /*0930*/  @!P0 EXIT ;  /* 0x000000000000894d */ /* 0x000fea0003800000 */
[----:B------:R-:W-:Y:S02]  /*0940*/  UISETP.GE.U32.AND UP0, UPT, UR5, 0x4, UPT ;  /* 0x000000040500788c */ /* 0x000fe4000bf06070 */
[----:B------:R-:W-:-:S07]  /*0950*/  ULOP3.LUT UR5, UR13, 0x3, URZ, 0xc0, !UPT ;  /* 0x000000030d057892 */ /* 0x000fce000f8ec0ff */
[----:B------:R-:W-:Y:S05]  /*0960*/  BRA.U !UP0, `(.L_x_3) ;  /* 0x0000000108547547 */ /* 0x000fea000b800000 */
[----:B------:R-:W1:Y:S01]  /*0970*/  LDC.64 R6, c[0x0][0x380] ;  /* 0x0000e000ff067b82 */ /* 0x000e620000000a00 */
[----:B0-2---:R-:W-:Y:S01]  /*0980*/  IADD3 R9, PT, PT, R0, UR4, RZ ;  /* 0x0000000400097c10 */ /* 0x005fe2000fffe0ff */
        /* <DEDUP_REMOVED lines=15> */
[----:B------:R-:W0:Y:S01]  /*0a80*/  LDG.E R10, desc[UR10][R2.64] ;  /* 0x0000000a020a7981 */ /* 0x000e22000c1e1900 */
[----:B------:R-:W-:Y:S01]  /*0a90*/  UIADD3 UR4, UPT, UPT, UR4, 0x4, URZ ;  /* 0x0000000404047890 */ /* 0x000fe2000fffe0ff */
[----:B0-----:R-:W-:-:S05]  /*0aa0*/  FFMA R9, R8, R10, R13 ;  /* 0x0000000a08097223 */ /* 0x001fca000000000d */
[----:B------:R1:W-:Y:S06]  /*0ab0*/  STG.E desc[UR10][R4.64], R9 ;  /* 0x0000000904007986 */ /* 0x0003ec000c10190a */
.L_x_3:
[----:B------:R-:W-:-:S13]  /*0ac0*/  ISETP.NE.AND P0, PT, RZ, UR5, PT ;  /* 0x00000005ff007c0c */ /* 0x000fda000bf05270 */
[----:B------:R-:W-:Y:S05]  /*0ad0*/  @!P0 EXIT ;  /* 0x000000000000894d */ /* 0x000fea0003800000 */
[----:B012---:R0:W5:Y:S01]  /*0ae0*/  LDG.E R11, desc[UR10][R4.64] ;  /* 0x0000000a040b7981 */ /* 0x007162000c1e1900 */
[----:B------:R-:W1:Y:S01]  /*0af0*/  LDC.64 R8, c[0x0][0x380] ;  /* 0x0000e000ff087b82 */ /* 0x000e620000000a00 */
[----:B------:R-:W-:Y:S01]  /*0b00*/  IADD3 R13, PT, PT, R0, UR4, RZ ;  /* 0x00000004000d7c10 */ /* 0x000fe2000fffe0ff */
[----:B------:R-:W-:-:S12]  /*0b10*/  UIADD3 UR5, UPT, UPT, -UR5, URZ, URZ ;  /* 0x000000ff05057290 */ /* 0x000fd8000fffe1ff */
.L_x_4:
[C---:B-1----:R-:W-:Y:S01]  /*0b20*/  IMAD.WIDE R6, R13.reuse, 0x4, R8 ;  /* 0x000000040d067825 */ /* 0x042fe200078e0208 */
[----:B--2---:R-:W2:Y:S05]  /*0b30*/  LDG.E R0, desc[UR10][R2.64] ;  /* 0x0000000a02007981 */ /* 0x004eaa000c1e1900 */
[----:B------:R-:W2:Y:S01]  /*0b40*/  LDG.E R6, desc[UR10][R6.64] ;  /* 0x0000000a06067981 */ /* 0x000ea2000c1e1900 */
[----:B------:R-:W-:Y:S01]  /*0b50*/  UIADD3 UR5, UPT, UPT, UR5, 0x1, URZ ;  /* 0x0000000105057890 */ /* 0x000fe2000fffe0ff */
[----:B------:R-:W-:-:S03]  /*0b60*/  IADD3 R13, PT, PT, R13, 0x1, RZ ;  /* 0x000000010d0d7810 */ /* 0x000fc60007ffe0ff */
[----:B------:R-:W-:Y:S01]  /*0b70*/  UISETP.NE.AND UP0, UPT, UR5, URZ, UPT ;  /* 0x000000ff0500728c */ /* 0x000fe2000bf05270 */
[----:B--2--5:R-:W-:-:S05]  /*0b80*/  FFMA R11, R6, R0, R11 ;  /* 0x00000000060b7223 */ /* 0x024fca000000000b */
[----:B------:R2:W-:Y:S03]  /*0b90*/  STG.E desc[UR10][R4.64], R11 ;  /* 0x0000000b04007986 */ /* 0x0005e6000c10190a */
[----:B------:R-:W-:Y:S05]  /*0ba0*/  BRA.U UP0, `(.L_x_4) ;  /* 0xfffffffd00dc7547 */ /* 0x000fea000b83ffff */
[----:B------:R-:W-:Y:S05]  /*0bb0*/  EXIT ;  /* 0x000000000000794d */ /* 0x000fea0003800000 */
.L_x_5:
[----:B------:R-:W-:-:S00]  /*0bc0*/  BRA `(.L_x_5) ;  /* 0xfffffffc00fc7947 */ /* 0x000fc0000383ffff */
[----:B------:R-:W-:-:S00]  /*0bd0*/  NOP ;  /* 0x0000000000007918 */ /* 0x000fc00000000000 */
        /* <DEDUP_REMOVED lines=10> */
.L_x_12:


//--------------------- .text._Z20matvecmulKernelNaivePfS_S_ii --------------------------
	.section	.text._Z20matvecmulKernelNaivePfS_S_ii,"ax",@progbits
	.align	128
        .global         _Z20matvecmulKernelNaivePfS_S_ii
        .type           _Z20matvecmulKernelNaivePfS_S_ii,@function
        .size           _Z20matvecmulKernelNaivePfS_S_ii,(.L_x_13 - _Z20matvecmulKernelNaivePfS_S_ii)
        .other          _Z20matvecmulKernelNaivePfS_S_ii,@"STO_CUDA_ENTRY STV_DEFAULT"
_Z20matvecmulKernelNaivePfS_S_ii:
.text._Z20matvecmulKernelNaivePfS_S_ii:
        /* <DEDUP_REMOVED lines=33> */
.L_x_7:
        /* <DEDUP_REMOVED lines=71> */
.L_x_6:
        /* <DEDUP_REMOVED lines=42> */
.L_x_8:
        /* <DEDUP_REMOVED lines=26> */
.L_x_9:
[----:B------:R-:W-:-:S13]  /*0ac0*/  ISETP.NE.AND P0, PT, RZ, UR5, PT ;  /* 0x00000005ff007c0c */ /* 0x000fda000bf05270 */
[----:B------:R-:W-:Y:S05]  /*0ad0*/  @!P0 EXIT ;  /* 0x000000000000894d */ /* 0x000fea0003800000 */
[----:B012---:R0:W5:Y:S01]  /*0ae0*/  LDG.E R11, desc[UR10][R4.64] ;  /* 0x0000000a040b7981 */ /* 0x007162000c1e1900 */
[----:B------:R-:W1:Y:S01]  /*0af0*/  LDC.64 R8, c[0x0][0x380] ;  /* 0x0000e000ff087b82 */ /* 0x000e620000000a00 */
[----:B------:R-:W-:Y:S01]  /*0b00*/  IADD3 R13, PT, PT, R0, UR4, RZ ;  /* 0x00000004000d7c10 */ /* 0x000fe2000fffe0ff */
[----:B------:R-:W-:-:S12]  /*0b10*/  UIADD3 UR5, UPT, UPT, -UR5, URZ, URZ ;  /* 0x000000ff05057290 */ /* 0x000fd8000fffe1ff */
.L_x_10:
        /* <DEDUP_REMOVED lines=10> */
.L_x_11:
        /* <DEDUP_REMOVED lines=12> */
.L_x_13:


//--------------------- .nv.shared.reserved.0     --------------------------
	.section	.nv.shared.reserved.0,"aw",@nobits
	.weak		__nv_reservedSMEM_offset_0_alias
	.size		__nv_reservedSMEM_offset_0_alias, 0, 64
	.other		__nv_reservedSMEM_offset_0_alias,@"STO_CUDA_RESERVED_SHARED STV_DEFAULT"
__nv_reservedSMEM_offset_0_alias:
	.zero		0
	.zero		64


//--------------------- .nv.constant0._Z21matvecmulKernelSharedPfS_S_ii --------------------------
	.section	.nv.constant0._Z21matvecmulKernelSharedPfS_S_ii,"a",@progbits
	.sectionflags	@""
	.align	4
.nv.constant0._Z21matvecmulKernelSharedPfS_S_ii:
	.zero		928


//--------------------- .nv.constant0._Z20matvecmulKernelNaivePfS_S_ii --------------------------
	.section	.nv.constant0._Z20matvecmulKernelNaivePfS_S_ii,"a",@progbits
	.sectionflags	@""
	.align	4
.nv.constant0._Z20matvecmulKernelNaivePfS_S_ii:
	.zero		928


//--------------------- SYMBOLS --------------------------

	.type		.nv.reservedSmem.offset0,@object
	.size		.nv.reservedSmem.offset0,0x4
